//
// Generated by NVIDIA NVVM Compiler
//
// Compiler Build ID: CL-36424714
// Cuda compilation tools, release 13.0, V13.0.88
// Based on NVVM 20.0.0
//

.version 9.0
.target sm_100
.address_size 64

	// .globl	_Z4add1PKdS0_Pdi

.visible .entry _Z4add1PKdS0_Pdi(
	.param .u64 .ptr .align 1 _Z4add1PKdS0_Pdi_param_0,
	.param .u64 .ptr .align 1 _Z4add1PKdS0_Pdi_param_1,
	.param .u64 .ptr .align 1 _Z4add1PKdS0_Pdi_param_2,
	.param .u32 _Z4add1PKdS0_Pdi_param_3
)
{
	.reg .pred 	%p<2>;
	.reg .b32 	%r<6>;
	.reg .b64 	%rd<11>;
	.reg .b64 	%fd<4>;

	ld.param.u64 	%rd1, [_Z4add1PKdS0_Pdi_param_0];
	ld.param.u64 	%rd2, [_Z4add1PKdS0_Pdi_param_1];
	ld.param.u64 	%rd3, [_Z4add1PKdS0_Pdi_param_2];
	ld.param.u32 	%r2, [_Z4add1PKdS0_Pdi_param_3];
	mov.u32 	%r3, %ctaid.x;
	mov.u32 	%r4, %ntid.x;
	mov.u32 	%r5, %tid.x;
	mad.lo.s32 	%r1, %r3, %r4, %r5;
	setp.ge.s32 	%p1, %r1, %r2;
	@%p1 bra 	$L__BB0_2;
	cvta.to.global.u64 	%rd4, %rd1;
	cvta.to.global.u64 	%rd5, %rd2;
	cvta.to.global.u64 	%rd6, %rd3;
	mul.wide.s32 	%rd7, %r1, 8;
	add.s64 	%rd8, %rd4, %rd7;
	ld.global.f64 	%fd1, [%rd8];
	add.s64 	%rd9, %rd5, %rd7;
	ld.global.f64 	%fd2, [%rd9];
	add.f64 	%fd3, %fd1, %fd2;
	add.s64 	%rd10, %rd6, %rd7;
	st.global.f64 	[%rd10], %fd3;
$L__BB0_2:
	ret;

}
	// .globl	_Z4add2PKdS0_Pdi
.visible .entry _Z4add2PKdS0_Pdi(
	.param .u64 .ptr .align 1 _Z4add2PKdS0_Pdi_param_0,
	.param .u64 .ptr .align 1 _Z4add2PKdS0_Pdi_param_1,
	.param .u64 .ptr .align 1 _Z4add2PKdS0_Pdi_param_2,
	.param .u32 _Z4add2PKdS0_Pdi_param_3
)
{
	.reg .pred 	%p<2>;
	.reg .b32 	%r<6>;
	.reg .b64 	%rd<11>;
	.reg .b64 	%fd<4>;

	ld.param.u64 	%rd1, [_Z4add2PKdS0_Pdi_param_0];
	ld.param.u64 	%rd2, [_Z4add2PKdS0_Pdi_param_1];
	ld.param.u64 	%rd3, [_Z4add2PKdS0_Pdi_param_2];
	ld.param.u32 	%r2, [_Z4add2PKdS0_Pdi_param_3];
	mov.u32 	%r3, %ctaid.x;
	mov.u32 	%r4, %ntid.x;
	mov.u32 	%r5, %tid.x;
	mad.lo.s32 	%r1, %r3, %r4, %r5;
	setp.ge.s32 	%p1, %r1, %r2;
	@%p1 bra 	$L__BB1_2;
	cvta.to.global.u64 	%rd4, %rd1;
	cvta.to.global.u64 	%rd5, %rd2;
	cvta.to.global.u64 	%rd6, %rd3;
	mul.wide.s32 	%rd7, %r1, 8;
	add.s64 	%rd8, %rd4, %rd7;
	ld.global.f64 	%fd1, [%rd8];
	add.s64 	%rd9, %rd5, %rd7;
	ld.global.f64 	%fd2, [%rd9];
	add.s64 	%rd10, %rd6, %rd7;
	add.f64 	%fd3, %fd1, %fd2;
	st.global.f64 	[%rd10], %fd3;
$L__BB1_2:
	ret;

}
	// .globl	_Z4add3PKdS0_Pdi
.visible .entry _Z4add3PKdS0_Pdi(
	.param .u64 .ptr .align 1 _Z4add3PKdS0_Pdi_param_0,
	.param .u64 .ptr .align 1 _Z4add3PKdS0_Pdi_param_1,
	.param .u64 .ptr .align 1 _Z4add3PKdS0_Pdi_param_2,
	.param .u32 _Z4add3PKdS0_Pdi_param_3
)
{
	.reg .pred 	%p<2>;
	.reg .b32 	%r<6>;
	.reg .b64 	%rd<11>;
	.reg .b64 	%fd<4>;

	ld.param.u64 	%rd1, [_Z4add3PKdS0_Pdi_param_0];
	ld.param.u64 	%rd2, [_Z4add3PKdS0_Pdi_param_1];
	ld.param.u64 	%rd3, [_Z4add3PKdS0_Pdi_param_2];
	ld.param.u32 	%r2, [_Z4add3PKdS0_Pdi_param_3];
	mov.u32 	%r3, %ctaid.x;
	mov.u32 	%r4, %ntid.x;
	mov.u32 	%r5, %tid.x;
	mad.lo.s32 	%r1, %r3, %r4, %r5;
	setp.ge.s32 	%p1, %r1, %r2;
	@%p1 bra 	$L__BB2_2;
	cvta.to.global.u64 	%rd4, %rd1;
	cvta.to.global.u64 	%rd5, %rd2;
	cvta.to.global.u64 	%rd6, %rd3;
	mul.wide.s32 	%rd7, %r1, 8;
	add.s64 	%rd8, %rd4, %rd7;
	ld.global.f64 	%fd1, [%rd8];
	add.s64 	%rd9, %rd5, %rd7;
	ld.global.f64 	%fd2, [%rd9];
	add.s64 	%rd10, %rd6, %rd7;
	add.f64 	%fd3, %fd1, %fd2;
	st.global.f64 	[%rd10], %fd3;
$L__BB2_2:
	ret;

}


// ===== COMPILED SASS (sm_100) =====

	.target	sm_100

	.elftype	@"ET_EXEC"


//--------------------- .note.nv.tkinfo           --------------------------
	.section	.note.nv.tkinfo,"",@"SHT_NOTE"
	.sectionflags	@"SHF_NOTE_NV_TKINFO"
	.tkinfo
        /*0018*/ 	.word	0x00000002
        /*0030*/ 	.string	""
        /*0030*/ 	.string	"ptxas"
        /*0030*/ 	.string	"Cuda compilation tools, release 13.0, V13.0.88"
        /*0030*/ 	.string	"Build cuda_13.0.r13.0/compiler.36424714_0"
        /*0030*/ 	.string	"-arch sm_100 -m 64 "



//--------------------- .note.nv.cuinfo           --------------------------
	.section	.note.nv.cuinfo,"",@"SHT_NOTE"
	.sectionflags	@"SHF_NOTE_NV_CUINFO"
        /*0018*/ 	.short	0x0002
        /*001a*/ 	.short	0x0064
        /*001c*/ 	.short	0x0082
	.zero		2


//--------------------- .nv.info                  --------------------------
	.section	.nv.info,"",@"SHT_CUDA_INFO"
	.align	4


	//----- nvinfo : EIATTR_REGCOUNT
	.align		4
        /*0000*/ 	.byte	0x04, 0x2f
        /*0002*/ 	.short	(.L_1 - .L_0)
	.align		4
.L_0:
        /*0004*/ 	.word	index@(_Z4add1PKdS0_Pdi)
        /*0008*/ 	.word	0x0000000e


	//----- nvinfo : EIATTR_FRAME_SIZE
	.align		4
.L_1:
        /*000c*/ 	.byte	0x04, 0x11
        /*000e*/ 	.short	(.L_3 - .L_2)
	.align		4
.L_2:
        /*0010*/ 	.word	index@(_Z4add1PKdS0_Pdi)
        /*0014*/ 	.word	0x00000000


	//----- nvinfo : EIATTR_REGCOUNT
	.align		4
.L_3:
        /*0018*/ 	.byte	0x04, 0x2f
        /*001a*/ 	.short	(.L_5 - .L_4)
	.align		4
.L_4:
        /*001c*/ 	.word	index@(_Z4add2PKdS0_Pdi)
        /*0020*/ 	.word	0x0000000e


	//----- nvinfo : EIATTR_FRAME_SIZE
	.align		4
.L_5:
        /*0024*/ 	.byte	0x04, 0x11
        /*0026*/ 	.short	(.L_7 - .L_6)
	.align		4
.L_6:
        /*0028*/ 	.word	index@(_Z4add2PKdS0_Pdi)
        /*002c*/ 	.word	0x00000000


	//----- nvinfo : EIATTR_REGCOUNT
	.align		4
.L_7:
        /*0030*/ 	.byte	0x04, 0x2f
        /*0032*/ 	.short	(.L_9 - .L_8)
	.align		4
.L_8:
        /*0034*/ 	.word	index@(_Z4add3PKdS0_Pdi)
        /*0038*/ 	.word	0x0000000e


	//----- nvinfo : EIATTR_FRAME_SIZE
	.align		4
.L_9:
        /*003c*/ 	.byte	0x04, 0x11
        /*003e*/ 	.short	(.L_11 - .L_10)
	.align		4
.L_10:
        /*0040*/ 	.word	index@(_Z4add3PKdS0_Pdi)
        /*0044*/ 	.word	0x00000000


	//----- nvinfo : EIATTR_MIN_STACK_SIZE
	.align		4
.L_11:
        /*0048*/ 	.byte	0x04, 0x12
        /*004a*/ 	.short	(.L_13 - .L_12)
	.align		4
.L_12:
        /*004c*/ 	.word	index@(_Z4add3PKdS0_Pdi)
        /*0050*/ 	.word	0x00000000


	//----- nvinfo : EIATTR_MIN_STACK_SIZE
	.align		4
.L_13:
        /*0054*/ 	.byte	0x04, 0x12
        /*0056*/ 	.short	(.L_15 - .L_14)
	.align		4
.L_14:
        /*0058*/ 	.word	index@(_Z4add2PKdS0_Pdi)
        /*005c*/ 	.word	0x00000000


	//----- nvinfo : EIATTR_MIN_STACK_SIZE
	.align		4
.L_15:
        /*0060*/ 	.byte	0x04, 0x12
        /*0062*/ 	.short	(.L_17 - .L_16)
	.align		4
.L_16:
        /*0064*/ 	.word	index@(_Z4add1PKdS0_Pdi)
        /*0068*/ 	.word	0x00000000
.L_17:


//--------------------- .nv.compat                --------------------------
	.section	.nv.compat,"",@"SHT_CUDA_COMPAT_INFO"
	.align	4
        /*0000*/ 	.byte	0x02, 0x09, 0x00, 0x00, 0x02, 0x02, 0x01, 0x00, 0x02, 0x05, 0x05, 0x00, 0x03, 0x07, 0x01, 0x01
        /*0010*/ 	.byte	0x02, 0x03, 0x00, 0x00, 0x02, 0x06, 0x01, 0x00, 0x04, 0x0b, 0x08, 0x00, 0x01, 0x00, 0x00, 0x00
        /*0020*/ 	.byte	0x00, 0x00, 0x00, 0x00


//--------------------- .nv.info._Z4add3PKdS0_Pdi --------------------------
	.section	.nv.info._Z4add3PKdS0_Pdi,"",@"SHT_CUDA_INFO"
	.sectionflags	@""
	.align	4


	//----- nvinfo : EIATTR_CUDA_API_VERSION
	.align		4
        /*0000*/ 	.byte	0x04, 0x37
        /*0002*/ 	.short	(.L_19 - .L_18)
.L_18:
        /*0004*/ 	.word	0x00000082


	//----- nvinfo : EIATTR_KPARAM_INFO
	.align		4
.L_19:
        /*0008*/ 	.byte	0x04, 0x17
        /*000a*/ 	.short	(.L_21 - .L_20)
.L_20:
        /*000c*/ 	.word	0x00000000
        /*0010*/ 	.short	0x0003
        /*0012*/ 	.short	0x0018
        /*0014*/ 	.byte	0x00, 0xf0, 0x11, 0x00


	//----- nvinfo : EIATTR_KPARAM_INFO
	.align		4
.L_21:
        /*0018*/ 	.byte	0x04, 0x17
        /*001a*/ 	.short	(.L_23 - .L_22)
.L_22:
        /*001c*/ 	.word	0x00000000
        /*0020*/ 	.short	0x0002
        /*0022*/ 	.short	0x0010
        /*0024*/ 	.byte	0x00, 0xf5, 0x21, 0x00


	//----- nvinfo : EIATTR_KPARAM_INFO
	.align		4
.L_23:
        /*0028*/ 	.byte	0x04, 0x17
        /*002a*/ 	.short	(.L_25 - .L_24)
.L_24:
        /*002c*/ 	.word	0x00000000
        /*0030*/ 	.short	0x0001
        /*0032*/ 	.short	0x0008
        /*0034*/ 	.byte	0x00, 0xf5, 0x21, 0x00


	//----- nvinfo : EIATTR_KPARAM_INFO
	.align		4
.L_25:
        /*0038*/ 	.byte	0x04, 0x17
        /*003a*/ 	.short	(.L_27 - .L_26)
.L_26:
        /*003c*/ 	.word	0x00000000
        /*0040*/ 	.short	0x0000
        /*0042*/ 	.short	0x0000
        /*0044*/ 	.byte	0x00, 0xf5, 0x21, 0x00


	//----- nvinfo : EIATTR_SPARSE_MMA_MASK
	.align		4
.L_27:
        /*0048*/ 	.byte	0x03, 0x50
        /*004a*/ 	.short	0x0000


	//----- nvinfo : EIATTR_MAXREG_COUNT
	.align		4
        /*004c*/ 	.byte	0x03, 0x1b
        /*004e*/ 	.short	0x00ff


	//----- nvinfo : EIATTR_MERCURY_ISA_VERSION
	.align		4
        /*0050*/ 	.byte	0x03, 0x5f
        /*0052*/ 	.short	0x0101


	//----- nvinfo : EIATTR_VRC_CTA_INIT_COUNT
	.align		4
        /*0054*/ 	.byte	0x02, 0x4a
	.zero		1
	.zero		1


	//----- nvinfo : EIATTR_EXIT_INSTR_OFFSETS
	.align		4
        /*0058*/ 	.byte	0x04, 0x1c
        /*005a*/ 	.short	(.L_29 - .L_28)


	//   ....[0]....
.L_28:
        /*005c*/ 	.word	0x00000070


	//   ....[1]....
        /*0060*/ 	.word	0x00000130


	//----- nvinfo : EIATTR_CBANK_PARAM_SIZE
	.align		4
.L_29:
        /*0064*/ 	.byte	0x03, 0x19
        /*0066*/ 	.short	0x001c


	//----- nvinfo : EIATTR_PARAM_CBANK
	.align		4
        /*0068*/ 	.byte	0x04, 0x0a
        /*006a*/ 	.short	(.L_31 - .L_30)
	.align		4
.L_30:
        /*006c*/ 	.word	index@(.nv.constant0._Z4add3PKdS0_Pdi)
        /*0070*/ 	.short	0x0380
        /*0072*/ 	.short	0x001c


	//----- nvinfo : EIATTR_SW_WAR
	.align		4
.L_31:
        /*0074*/ 	.byte	0x04, 0x36
        /*0076*/ 	.short	(.L_33 - .L_32)
.L_32:
        /*0078*/ 	.word	0x00000008
.L_33:


//--------------------- .nv.info._Z4add2PKdS0_Pdi --------------------------
	.section	.nv.info._Z4add2PKdS0_Pdi,"",@"SHT_CUDA_INFO"
	.sectionflags	@""
	.align	4


	//----- nvinfo : EIATTR_CUDA_API_VERSION
	.align		4
        /*0000*/ 	.byte	0x04, 0x37
        /*0002*/ 	.short	(.L_35 - .L_34)
.L_34:
        /*0004*/ 	.word	0x00000082


	//----- nvinfo : EIATTR_KPARAM_INFO
	.align		4
.L_35:
        /*0008*/ 	.byte	0x04, 0x17
        /*000a*/ 	.short	(.L_37 - .L_36)
.L_36:
        /*000c*/ 	.word	0x00000000
        /*0010*/ 	.short	0x0003
        /*0012*/ 	.short	0x0018
        /*0014*/ 	.byte	0x00, 0xf0, 0x11, 0x00


	//----- nvinfo : EIATTR_KPARAM_INFO
	.align		4
.L_37:
        /*0018*/ 	.byte	0x04, 0x17
        /*001a*/ 	.short	(.L_39 - .L_38)
.L_38:
        /*001c*/ 	.word	0x00000000
        /*0020*/ 	.short	0x0002
        /*0022*/ 	.short	0x0010
        /*0024*/ 	.byte	0x00, 0xf5, 0x21, 0x00


	//----- nvinfo : EIATTR_KPARAM_INFO
	.align		4
.L_39:
        /*0028*/ 	.byte	0x04, 0x17
        /*002a*/ 	.short	(.L_41 - .L_40)
.L_40:
        /*002c*/ 	.word	0x00000000
        /*0030*/ 	.short	0x0001
        /*0032*/ 	.short	0x0008
        /*0034*/ 	.byte	0x00, 0xf5, 0x21, 0x00


	//----- nvinfo : EIATTR_KPARAM_INFO
	.align		4
.L_41:
        /*0038*/ 	.byte	0x04, 0x17
        /*003a*/ 	.short	(.L_43 - .L_42)
.L_42:
        /*003c*/ 	.word	0x00000000
        /*0040*/ 	.short	0x0000
        /*0042*/ 	.short	0x0000
        /*0044*/ 	.byte	0x00, 0xf5, 0x21, 0x00


	//----- nvinfo : EIATTR_SPARSE_MMA_MASK
	.align		4
.L_43:
        /*0048*/ 	.byte	0x03, 0x50
        /*004a*/ 	.short	0x0000


	//----- nvinfo : EIATTR_MAXREG_COUNT
	.align		4
        /*004c*/ 	.byte	0x03, 0x1b
        /*004e*/ 	.short	0x00ff


	//----- nvinfo : EIATTR_MERCURY_ISA_VERSION
	.align		4
        /*0050*/ 	.byte	0x03, 0x5f
        /*0052*/ 	.short	0x0101


	//----- nvinfo : EIATTR_VRC_CTA_INIT_COUNT
	.align		4
        /*0054*/ 	.byte	0x02, 0x4a
	.zero		1
	.zero		1


	//----- nvinfo : EIATTR_EXIT_INSTR_OFFSETS
	.align		4
        /*0058*/ 	.byte	0x04, 0x1c
        /*005a*/ 	.short	(.L_45 - .L_44)


	//   ....[0]....
.L_44:
        /*005c*/ 	.word	0x00000070


	//   ....[1]....
        /*0060*/ 	.word	0x00000130


	//----- nvinfo : EIATTR_CBANK_PARAM_SIZE
	.align		4
.L_45:
        /*0064*/ 	.byte	0x03, 0x19
        /*0066*/ 	.short	0x001c


	//----- nvinfo : EIATTR_PARAM_CBANK
	.align		4
        /*0068*/ 	.byte	0x04, 0x0a
        /*006a*/ 	.short	(.L_47 - .L_46)
	.align		4
.L_46:
        /*006c*/ 	.word	index@(.nv.constant0._Z4add2PKdS0_Pdi)
        /*0070*/ 	.short	0x0380
        /*0072*/ 	.short	0x001c


	//----- nvinfo : EIATTR_SW_WAR
	.align		4
.L_47:
        /*0074*/ 	.byte	0x04, 0x36
        /*0076*/ 	.short	(.L_49 - .L_48)
.L_48:
        /*0078*/ 	.word	0x00000008
.L_49:


//--------------------- .nv.info._Z4add1PKdS0_Pdi --------------------------
	.section	.nv.info._Z4add1PKdS0_Pdi,"",@"SHT_CUDA_INFO"
	.sectionflags	@""
	.align	4


	//----- nvinfo : EIATTR_CUDA_API_VERSION
	.align		4
        /*0000*/ 	.byte	0x04, 0x37
        /*0002*/ 	.short	(.L_51 - .L_50)
.L_50:
        /*0004*/ 	.word	0x00000082


	//----- nvinfo : EIATTR_KPARAM_INFO
	.align		4
.L_51:
        /*0008*/ 	.byte	0x04, 0x17
        /*000a*/ 	.short	(.L_53 - .L_52)
.L_52:
        /*000c*/ 	.word	0x00000000
        /*0010*/ 	.short	0x0003
        /*0012*/ 	.short	0x0018
        /*0014*/ 	.byte	0x00, 0xf0, 0x11, 0x00


	//----- nvinfo : EIATTR_KPARAM_INFO
	.align		4
.L_53:
        /*0018*/ 	.byte	0x04, 0x17
        /*001a*/ 	.short	(.L_55 - .L_54)
.L_54:
        /*001c*/ 	.word	0x00000000
        /*0020*/ 	.short	0x0002
        /*0022*/ 	.short	0x0010
        /*0024*/ 	.byte	0x00, 0xf5, 0x21, 0x00


	//----- nvinfo : EIATTR_KPARAM_INFO
	.align		4
.L_55:
        /*0028*/ 	.byte	0x04, 0x17
        /*002a*/ 	.short	(.L_57 - .L_56)
.L_56:
        /*002c*/ 	.word	0x00000000
        /*0030*/ 	.short	0x0001
        /*0032*/ 	.short	0x0008
        /*0034*/ 	.byte	0x00, 0xf5, 0x21, 0x00


	//----- nvinfo : EIATTR_KPARAM_INFO
	.align		4
.L_57:
        /*0038*/ 	.byte	0x04, 0x17
        /*003a*/ 	.short	(.L_59 - .L_58)
.L_58:
        /*003c*/ 	.word	0x00000000
        /*0040*/ 	.short	0x0000
        /*0042*/ 	.short	0x0000
        /*0044*/ 	.byte	0x00, 0xf5, 0x21, 0x00


	//----- nvinfo : EIATTR_SPARSE_MMA_MASK
	.align		4
.L_59:
        /*0048*/ 	.byte	0x03, 0x50
        /*004a*/ 	.short	0x0000


	//----- nvinfo : EIATTR_MAXREG_COUNT
	.align		4
        /*004c*/ 	.byte	0x03, 0x1b
        /*004e*/ 	.short	0x00ff


	//----- nvinfo : EIATTR_MERCURY_ISA_VERSION
	.align		4
        /*0050*/ 	.byte	0x03, 0x5f
        /*0052*/ 	.short	0x0101


	//----- nvinfo : EIATTR_VRC_CTA_INIT_COUNT
	.align		4
        /*0054*/ 	.byte	0x02, 0x4a
	.zero		1
	.zero		1


	//----- nvinfo : EIATTR_EXIT_INSTR_OFFSETS
	.align		4
        /*0058*/ 	.byte	0x04, 0x1c
        /*005a*/ 	.short	(.L_61 - .L_60)


	//   ....[0]....
.L_60:
        /*005c*/ 	.word	0x00000070


	//   ....[1]....
        /*0060*/ 	.word	0x00000130


	//----- nvinfo : EIATTR_CBANK_PARAM_SIZE
	.align		4
.L_61:
        /*0064*/ 	.byte	0x03, 0x19
        /*0066*/ 	.short	0x001c


	//----- nvinfo : EIATTR_PARAM_CBANK
	.align		4
        /*0068*/ 	.byte	0x04, 0x0a
        /*006a*/ 	.short	(.L_63 - .L_62)
	.align		4
.L_62:
        /*006c*/ 	.word	index@(.nv.constant0._Z4add1PKdS0_Pdi)
        /*0070*/ 	.short	0x0380
        /*0072*/ 	.short	0x001c


	//----- nvinfo : EIATTR_SW_WAR
	.align		4
.L_63:
        /*0074*/ 	.byte	0x04, 0x36
        /*0076*/ 	.short	(.L_65 - .L_64)
.L_64:
        /*0078*/ 	.word	0x00000008
.L_65:


//--------------------- .nv.callgraph             --------------------------
	.section	.nv.callgraph,"",@"SHT_CUDA_CALLGRAPH"
	.align	4
	.sectionentsize	8
	.align		4
        /*0000*/ 	.word	0x00000000
	.align		4
        /*0004*/ 	.word	0xffffffff
	.align		4
        /*0008*/ 	.word	0x00000000
	.align		4
        /*000c*/ 	.word	0xfffffffe
	.align		4
        /*0010*/ 	.word	0x00000000
	.align		4
        /*0014*/ 	.word	0xfffffffd
	.align		4
        /*0018*/ 	.word	0x00000000
	.align		4
        /*001c*/ 	.word	0xfffffffc


//--------------------- .text._Z4add3PKdS0_Pdi    --------------------------
	.section	.text._Z4add3PKdS0_Pdi,"ax",@progbits
	.align	128
        .global         _Z4add3PKdS0_Pdi
        .type           _Z4add3PKdS0_Pdi,@function
        .size           _Z4add3PKdS0_Pdi,(.L_x_3 - _Z4add3PKdS0_Pdi)
        .other          _Z4add3PKdS0_Pdi,@"STO_CUDA_ENTRY STV_DEFAULT"
_Z4add3PKdS0_Pdi:
.text._Z4add3PKdS0_Pdi:
[----:B------:R-:W-:Y:S01]  /*0000*/  LDC R1, c[0x0][0x37c] ;  /* 0x0000df00ff017b82 */ /* 0x000fe20000000800 */
[----:B------:R-:W0:Y:S07]  /*0010*/  S2R R0, SR_TID.X ;  /* 0x0000000000007919 */ /* 0x000e2e0000002100 */
[----:B------:R-:W0:Y:S01]  /*0020*/  S2UR UR4, SR_CTAID.X ;  /* 0x00000000000479c3 */ /* 0x000e220000002500 */
[----:B------:R-:W1:Y:S07]  /*0030*/  LDCU UR5, c[0x0][0x398] ;  /* 0x00007300ff0577ac */ /* 0x000e6e0008000800 */
[----:B------:R-:W0:Y:S02]  /*0040*/  LDC R11, c[0x0][0x360] ;  /* 0x0000d800ff0b7b82 */ /* 0x000e240000000800 */
[----:B0-----:R-:W-:-:S05]  /*0050*/  IMAD R11, R11, UR4, R0 ;  /* 0x000000040b0b7c24 */ /* 0x001fca000f8e0200 */
[----:B-1----:R-:W-:-:S13]  /*0060*/  ISETP.GE.AND P0, PT, R11, UR5, PT ;  /* 0x000000050b007c0c */ /* 0x002fda000bf06270 */
[----:B------:R-:W-:Y:S05]  /*0070*/  @P0 EXIT ;  /* 0x000000000000094d */ /* 0x000fea0003800000 */
[----:B------:R-:W0:Y:S01]  /*0080*/  LDC.64 R2, c[0x0][0x380] ;  /* 0x0000e000ff027b82 */ /* 0x000e220000000a00 */
[----:B------:R-:W1:Y:S07]  /*0090*/  LDCU.64 UR4, c[0x0][0x358] ;  /* 0x00006b00ff0477ac */ /* 0x000e6e0008000a00 */
[----:B------:R-:W2:Y:S08]  /*00a0*/  LDC.64 R4, c[0x0][0x388] ;  /* 0x0000e200ff047b82 */ /* 0x000eb00000000a00 */
[----:B------:R-:W3:Y:S01]  /*00b0*/  LDC.64 R6, c[0x0][0x390] ;  /* 0x0000e400ff067b82 */ /* 0x000ee20000000a00 */
[----:B0-----:R-:W-:-:S06]  /*00c0*/  IMAD.WIDE R2, R11, 0x8, R2 ;  /* 0x000000080b027825 */ /* 0x001fcc00078e0202 */
[----:B-1----:R-:W4:Y:S01]  /*00d0*/  LDG.E.64 R2, desc[UR4][R2.64] ;  /* 0x0000000402027981 */ /* 0x002f22000c1e1b00 */
[----:B--2---:R-:W-:-:S06]  /*00e0*/  IMAD.WIDE R4, R11, 0x8, R4 ;  /* 0x000000080b047825 */ /* 0x004fcc00078e0204 */
[----:B------:R-:W4:Y:S01]  /*00f0*/  LDG.E.64 R4, desc[UR4][R4.64] ;  /* 0x0000000404047981 */ /* 0x000f22000c1e1b00 */
[----:B---3--:R-:W-:Y:S01]  /*0100*/  IMAD.WIDE R6, R11, 0x8, R6 ;  /* 0x000000080b067825 */ /* 0x008fe200078e0206 */
[----:B----4-:R-:W-:-:S07]  /*0110*/  DADD R8, R2, R4 ;  /* 0x0000000002087229 */ /* 0x010fce0000000004 */
[----:B------:R-:W-:Y:S01]  /*0120*/  STG.E.64 desc[UR4][R6.64], R8 ;  /* 0x0000000806007986 */ /* 0x000fe2000c101b04 */
[----:B------:R-:W-:Y:S05]  /*0130*/  EXIT ;  /* 0x000000000000794d */ /* 0x000fea0003800000 */
.L_x_0:
[----:B------:R-:W-:-:S00]  /*0140*/  BRA `(.L_x_0) ;  /* 0xfffffffc00fc7947 */ /* 0x000fc0000383ffff */
[----:B------:R-:W-:-:S00]  /*0150*/  NOP ;  /* 0x0000000000007918 */ /* 0x000fc00000000000 */
        /* <DEDUP_REMOVED lines=10> */
.L_x_3:


//--------------------- .text._Z4add2PKdS0_Pdi    --------------------------
	.section	.text._Z4add2PKdS0_Pdi,"ax",@progbits
	.align	128
        .global         _Z4add2PKdS0_Pdi
        .type           _Z4add2PKdS0_Pdi,@function
        .size           _Z4add2PKdS0_Pdi,(.L_x_4 - _Z4add2PKdS0_Pdi)
        .other          _Z4add2PKdS0_Pdi,@"STO_CUDA_ENTRY STV_DEFAULT"
_Z4add2PKdS0_Pdi:
.text._Z4add2PKdS0_Pdi:
        /* <DEDUP_REMOVED lines=20> */
.L_x_1:
        /* <DEDUP_REMOVED lines=12> */
.L_x_4:


//--------------------- .text._Z4add1PKdS0_Pdi    --------------------------
	.section	.text._Z4add1PKdS0_Pdi,"ax",@progbits
	.align	128
        .global         _Z4add1PKdS0_Pdi
        .type           _Z4add1PKdS0_Pdi,@function
        .size           _Z4add1PKdS0_Pdi,(.L_x_5 - _Z4add1PKdS0_Pdi)
        .other          _Z4add1PKdS0_Pdi,@"STO_CUDA_ENTRY STV_DEFAULT"
_Z4add1PKdS0_Pdi:
.text._Z4add1PKdS0_Pdi:
        /* <DEDUP_REMOVED lines=20> */
.L_x_2:
        /* <DEDUP_REMOVED lines=12> */
.L_x_5:


//--------------------- .nv.shared.reserved.0     --------------------------
	.section	.nv.shared.reserved.0,"aw",@nobits
	.weak		__nv_reservedSMEM_offset_0_alias
	.size		__nv_reservedSMEM_offset_0_alias, 0, 64
	.other		__nv_reservedSMEM_offset_0_alias,@"STO_CUDA_RESERVED_SHARED STV_DEFAULT"
__nv_reservedSMEM_offset_0_alias:
	.zero		0
	.zero		64


//--------------------- .nv.constant0._Z4add3PKdS0_Pdi --------------------------
	.section	.nv.constant0._Z4add3PKdS0_Pdi,"a",@progbits
	.sectionflags	@""
	.align	4
.nv.constant0._Z4add3PKdS0_Pdi:
	.zero		924


//--------------------- .nv.constant0._Z4add2PKdS0_Pdi --------------------------
	.section	.nv.constant0._Z4add2PKdS0_Pdi,"a",@progbits
	.sectionflags	@""
	.align	4
.nv.constant0._Z4add2PKdS0_Pdi:
	.zero		924


//--------------------- .nv.constant0._Z4add1PKdS0_Pdi --------------------------
	.section	.nv.constant0._Z4add1PKdS0_Pdi,"a",@progbits
	.sectionflags	@""
	.align	4
.nv.constant0._Z4add1PKdS0_Pdi:
	.zero		924


//--------------------- SYMBOLS --------------------------

	.type		.nv.reservedSmem.offset0,@object
	.size		.nv.reservedSmem.offset0,0x4
